//
// Generated by NVIDIA NVVM Compiler
//
// Compiler Build ID: CL-36424714
// Cuda compilation tools, release 13.0, V13.0.88
// Based on NVVM 20.0.0
//

.version 9.0
.target sm_100
.address_size 64

	// .globl	_Z7conv_1DPKfS0_Pfii
.extern .shared .align 16 .b8 sdata[];

.visible .entry _Z7conv_1DPKfS0_Pfii(
	.param .u64 .ptr .align 1 _Z7conv_1DPKfS0_Pfii_param_0,
	.param .u64 .ptr .align 1 _Z7conv_1DPKfS0_Pfii_param_1,
	.param .u64 .ptr .align 1 _Z7conv_1DPKfS0_Pfii_param_2,
	.param .u32 _Z7conv_1DPKfS0_Pfii_param_3,
	.param .u32 _Z7conv_1DPKfS0_Pfii_param_4
)
{
	.reg .pred 	%p<13>;
	.reg .b32 	%r<63>;
	.reg .b32 	%f<113>;
	.reg .b64 	%rd<20>;

	ld.param.u64 	%rd6, [_Z7conv_1DPKfS0_Pfii_param_0];
	ld.param.u64 	%rd4, [_Z7conv_1DPKfS0_Pfii_param_1];
	ld.param.u64 	%rd5, [_Z7conv_1DPKfS0_Pfii_param_2];
	ld.param.u32 	%r32, [_Z7conv_1DPKfS0_Pfii_param_3];
	ld.param.u32 	%r33, [_Z7conv_1DPKfS0_Pfii_param_4];
	cvta.to.global.u64 	%rd1, %rd6;
	mov.u32 	%r34, %ctaid.x;
	mov.u32 	%r1, %ntid.x;
	mul.lo.s32 	%r2, %r34, %r1;
	mov.u32 	%r3, %tid.x;
	add.s32 	%r4, %r2, %r3;
	setp.ge.s32 	%p1, %r3, %r33;
	@%p1 bra 	$L__BB0_3;
	cvta.to.global.u64 	%rd2, %rd4;
	mov.u32 	%r53, %r3;
$L__BB0_2:
	mul.wide.s32 	%rd7, %r53, 4;
	add.s64 	%rd8, %rd2, %rd7;
	ld.global.f32 	%f14, [%rd8];
	shl.b32 	%r35, %r53, 2;
	mov.u32 	%r36, sdata;
	add.s32 	%r37, %r36, %r35;
	st.shared.f32 	[%r37], %f14;
	add.s32 	%r53, %r53, %r1;
	setp.lt.s32 	%p2, %r53, %r33;
	@%p2 bra 	$L__BB0_2;
$L__BB0_3:
	bar.sync 	0;
	sub.s32 	%r38, %r32, %r33;
	setp.gt.s32 	%p3, %r4, %r38;
	@%p3 bra 	$L__BB0_18;
	setp.lt.s32 	%p4, %r33, 1;
	mov.f32 	%f112, 0f00000000;
	@%p4 bra 	$L__BB0_17;
	and.b32  	%r7, %r33, 15;
	setp.lt.u32 	%p5, %r33, 16;
	mov.f32 	%f112, 0f00000000;
	mov.b32 	%r58, 0;
	@%p5 bra 	$L__BB0_8;
	and.b32  	%r58, %r33, 2147483632;
	neg.s32 	%r56, %r58;
	mov.u32 	%r41, sdata;
	add.s32 	%r54, %r41, 32;
	add.s64 	%rd3, %rd1, 32;
	mov.f32 	%f112, 0f00000000;
	mov.u32 	%r55, %r4;
$L__BB0_7:
	.pragma "nounroll";
	mul.wide.s32 	%rd9, %r55, 4;
	add.s64 	%rd10, %rd3, %rd9;
	ld.global.f32 	%f19, [%rd10+-32];
	ld.shared.v4.f32 	{%f20, %f21, %f22, %f23}, [%r54+-32];
	fma.rn.f32 	%f24, %f19, %f20, %f112;
	ld.global.f32 	%f25, [%rd10+-28];
	fma.rn.f32 	%f26, %f25, %f21, %f24;
	ld.global.f32 	%f27, [%rd10+-24];
	fma.rn.f32 	%f28, %f27, %f22, %f26;
	ld.global.f32 	%f29, [%rd10+-20];
	fma.rn.f32 	%f30, %f29, %f23, %f28;
	ld.global.f32 	%f31, [%rd10+-16];
	ld.shared.v4.f32 	{%f32, %f33, %f34, %f35}, [%r54+-16];
	fma.rn.f32 	%f36, %f31, %f32, %f30;
	ld.global.f32 	%f37, [%rd10+-12];
	fma.rn.f32 	%f38, %f37, %f33, %f36;
	ld.global.f32 	%f39, [%rd10+-8];
	fma.rn.f32 	%f40, %f39, %f34, %f38;
	ld.global.f32 	%f41, [%rd10+-4];
	fma.rn.f32 	%f42, %f41, %f35, %f40;
	ld.global.f32 	%f43, [%rd10];
	ld.shared.v4.f32 	{%f44, %f45, %f46, %f47}, [%r54];
	fma.rn.f32 	%f48, %f43, %f44, %f42;
	ld.global.f32 	%f49, [%rd10+4];
	fma.rn.f32 	%f50, %f49, %f45, %f48;
	ld.global.f32 	%f51, [%rd10+8];
	fma.rn.f32 	%f52, %f51, %f46, %f50;
	ld.global.f32 	%f53, [%rd10+12];
	fma.rn.f32 	%f54, %f53, %f47, %f52;
	ld.global.f32 	%f55, [%rd10+16];
	ld.shared.v4.f32 	{%f56, %f57, %f58, %f59}, [%r54+16];
	fma.rn.f32 	%f60, %f55, %f56, %f54;
	ld.global.f32 	%f61, [%rd10+20];
	fma.rn.f32 	%f62, %f61, %f57, %f60;
	ld.global.f32 	%f63, [%rd10+24];
	fma.rn.f32 	%f64, %f63, %f58, %f62;
	ld.global.f32 	%f65, [%rd10+28];
	fma.rn.f32 	%f112, %f65, %f59, %f64;
	add.s32 	%r56, %r56, 16;
	add.s32 	%r55, %r55, 16;
	add.s32 	%r54, %r54, 64;
	setp.ne.s32 	%p6, %r56, 0;
	@%p6 bra 	$L__BB0_7;
$L__BB0_8:
	setp.eq.s32 	%p7, %r7, 0;
	@%p7 bra 	$L__BB0_17;
	and.b32  	%r17, %r33, 7;
	setp.lt.u32 	%p8, %r7, 8;
	@%p8 bra 	$L__BB0_11;
	add.s32 	%r42, %r58, %r4;
	mul.wide.s32 	%rd11, %r42, 4;
	add.s64 	%rd12, %rd1, %rd11;
	ld.global.f32 	%f67, [%rd12];
	shl.b32 	%r43, %r58, 2;
	mov.u32 	%r44, sdata;
	add.s32 	%r45, %r44, %r43;
	ld.shared.f32 	%f68, [%r45];
	fma.rn.f32 	%f69, %f67, %f68, %f112;
	ld.global.f32 	%f70, [%rd12+4];
	ld.shared.f32 	%f71, [%r45+4];
	fma.rn.f32 	%f72, %f70, %f71, %f69;
	ld.global.f32 	%f73, [%rd12+8];
	ld.shared.f32 	%f74, [%r45+8];
	fma.rn.f32 	%f75, %f73, %f74, %f72;
	ld.global.f32 	%f76, [%rd12+12];
	ld.shared.f32 	%f77, [%r45+12];
	fma.rn.f32 	%f78, %f76, %f77, %f75;
	ld.global.f32 	%f79, [%rd12+16];
	ld.shared.f32 	%f80, [%r45+16];
	fma.rn.f32 	%f81, %f79, %f80, %f78;
	ld.global.f32 	%f82, [%rd12+20];
	ld.shared.f32 	%f83, [%r45+20];
	fma.rn.f32 	%f84, %f82, %f83, %f81;
	ld.global.f32 	%f85, [%rd12+24];
	ld.shared.f32 	%f86, [%r45+24];
	fma.rn.f32 	%f87, %f85, %f86, %f84;
	ld.global.f32 	%f88, [%rd12+28];
	ld.shared.f32 	%f89, [%r45+28];
	fma.rn.f32 	%f112, %f88, %f89, %f87;
	add.s32 	%r58, %r58, 8;
$L__BB0_11:
	setp.eq.s32 	%p9, %r17, 0;
	@%p9 bra 	$L__BB0_17;
	and.b32  	%r20, %r33, 3;
	setp.lt.u32 	%p10, %r17, 4;
	@%p10 bra 	$L__BB0_14;
	add.s32 	%r46, %r58, %r4;
	mul.wide.s32 	%rd13, %r46, 4;
	add.s64 	%rd14, %rd1, %rd13;
	ld.global.f32 	%f91, [%rd14];
	shl.b32 	%r47, %r58, 2;
	mov.u32 	%r48, sdata;
	add.s32 	%r49, %r48, %r47;
	ld.shared.f32 	%f92, [%r49];
	fma.rn.f32 	%f93, %f91, %f92, %f112;
	ld.global.f32 	%f94, [%rd14+4];
	ld.shared.f32 	%f95, [%r49+4];
	fma.rn.f32 	%f96, %f94, %f95, %f93;
	ld.global.f32 	%f97, [%rd14+8];
	ld.shared.f32 	%f98, [%r49+8];
	fma.rn.f32 	%f99, %f97, %f98, %f96;
	ld.global.f32 	%f100, [%rd14+12];
	ld.shared.f32 	%f101, [%r49+12];
	fma.rn.f32 	%f112, %f100, %f101, %f99;
	add.s32 	%r58, %r58, 4;
$L__BB0_14:
	setp.eq.s32 	%p11, %r20, 0;
	@%p11 bra 	$L__BB0_17;
	shl.b32 	%r50, %r58, 2;
	mov.u32 	%r51, sdata;
	add.s32 	%r62, %r51, %r50;
	add.s32 	%r52, %r3, %r58;
	add.s32 	%r61, %r52, %r2;
	neg.s32 	%r60, %r20;
$L__BB0_16:
	.pragma "nounroll";
	mul.wide.s32 	%rd15, %r61, 4;
	add.s64 	%rd16, %rd1, %rd15;
	ld.global.f32 	%f102, [%rd16];
	ld.shared.f32 	%f103, [%r62];
	fma.rn.f32 	%f112, %f102, %f103, %f112;
	add.s32 	%r62, %r62, 4;
	add.s32 	%r61, %r61, 1;
	add.s32 	%r60, %r60, 1;
	setp.ne.s32 	%p12, %r60, 0;
	@%p12 bra 	$L__BB0_16;
$L__BB0_17:
	cvta.to.global.u64 	%rd17, %rd5;
	mul.wide.s32 	%rd18, %r4, 4;
	add.s64 	%rd19, %rd17, %rd18;
	st.global.f32 	[%rd19], %f112;
$L__BB0_18:
	ret;

}


// ===== COMPILED SASS (sm_100) =====

	.target	sm_100

	.elftype	@"ET_EXEC"


//--------------------- .note.nv.tkinfo           --------------------------
	.section	.note.nv.tkinfo,"",@"SHT_NOTE"
	.sectionflags	@"SHF_NOTE_NV_TKINFO"
	.tkinfo
        /*0018*/ 	.word	0x00000002
        /*0030*/ 	.string	""
        /*0030*/ 	.string	"ptxas"
        /*0030*/ 	.string	"Cuda compilation tools, release 13.0, V13.0.88"
        /*0030*/ 	.string	"Build cuda_13.0.r13.0/compiler.36424714_0"
        /*0030*/ 	.string	"-arch sm_100 -m 64 "



//--------------------- .note.nv.cuinfo           --------------------------
	.section	.note.nv.cuinfo,"",@"SHT_NOTE"
	.sectionflags	@"SHF_NOTE_NV_CUINFO"
        /*0018*/ 	.short	0x0002
        /*001a*/ 	.short	0x0064
        /*001c*/ 	.short	0x0082
	.zero		2


//--------------------- .nv.info                  --------------------------
	.section	.nv.info,"",@"SHT_CUDA_INFO"
	.align	4


	//----- nvinfo : EIATTR_REGCOUNT
	.align		4
        /*0000*/ 	.byte	0x04, 0x2f
        /*0002*/ 	.short	(.L_1 - .L_0)
	.align		4
.L_0:
        /*0004*/ 	.word	index@(_Z7conv_1DPKfS0_Pfii)
        /*0008*/ 	.word	0x00000020


	//----- nvinfo : EIATTR_FRAME_SIZE
	.align		4
.L_1:
        /*000c*/ 	.byte	0x04, 0x11
        /*000e*/ 	.short	(.L_3 - .L_2)
	.align		4
.L_2:
        /*0010*/ 	.word	index@(_Z7conv_1DPKfS0_Pfii)
        /*0014*/ 	.word	0x00000000


	//----- nvinfo : EIATTR_MIN_STACK_SIZE
	.align		4
.L_3:
        /*0018*/ 	.byte	0x04, 0x12
        /*001a*/ 	.short	(.L_5 - .L_4)
	.align		4
.L_4:
        /*001c*/ 	.word	index@(_Z7conv_1DPKfS0_Pfii)
        /*0020*/ 	.word	0x00000000
.L_5:


//--------------------- .nv.compat                --------------------------
	.section	.nv.compat,"",@"SHT_CUDA_COMPAT_INFO"
	.align	4
        /*0000*/ 	.byte	0x02, 0x09, 0x00, 0x00, 0x02, 0x02, 0x01, 0x00, 0x02, 0x05, 0x05, 0x00, 0x03, 0x07, 0x01, 0x01
        /*0010*/ 	.byte	0x02, 0x03, 0x00, 0x00, 0x02, 0x06, 0x01, 0x00, 0x04, 0x0b, 0x08, 0x00, 0x09, 0x00, 0x00, 0x00
        /*0020*/ 	.byte	0x00, 0x00, 0x00, 0x00


//--------------------- .nv.info._Z7conv_1DPKfS0_Pfii --------------------------
	.section	.nv.info._Z7conv_1DPKfS0_Pfii,"",@"SHT_CUDA_INFO"
	.sectionflags	@""
	.align	4


	//----- nvinfo : EIATTR_CUDA_API_VERSION
	.align		4
        /*0000*/ 	.byte	0x04, 0x37
        /*0002*/ 	.short	(.L_7 - .L_6)
.L_6:
        /*0004*/ 	.word	0x00000082


	//----- nvinfo : EIATTR_KPARAM_INFO
	.align		4
.L_7:
        /*0008*/ 	.byte	0x04, 0x17
        /*000a*/ 	.short	(.L_9 - .L_8)
.L_8:
        /*000c*/ 	.word	0x00000000
        /*0010*/ 	.short	0x0004
        /*0012*/ 	.short	0x001c
        /*0014*/ 	.byte	0x00, 0xf0, 0x11, 0x00


	//----- nvinfo : EIATTR_KPARAM_INFO
	.align		4
.L_9:
        /*0018*/ 	.byte	0x04, 0x17
        /*001a*/ 	.short	(.L_11 - .L_10)
.L_10:
        /*001c*/ 	.word	0x00000000
        /*0020*/ 	.short	0x0003
        /*0022*/ 	.short	0x0018
        /*0024*/ 	.byte	0x00, 0xf0, 0x11, 0x00


	//----- nvinfo : EIATTR_KPARAM_INFO
	.align		4
.L_11:
        /*0028*/ 	.byte	0x04, 0x17
        /*002a*/ 	.short	(.L_13 - .L_12)
.L_12:
        /*002c*/ 	.word	0x00000000
        /*0030*/ 	.short	0x0002
        /*0032*/ 	.short	0x0010
        /*0034*/ 	.byte	0x00, 0xf5, 0x21, 0x00


	//----- nvinfo : EIATTR_KPARAM_INFO
	.align		4
.L_13:
        /*0038*/ 	.byte	0x04, 0x17
        /*003a*/ 	.short	(.L_15 - .L_14)
.L_14:
        /*003c*/ 	.word	0x00000000
        /*0040*/ 	.short	0x0001
        /*0042*/ 	.short	0x0008
        /*0044*/ 	.byte	0x00, 0xf5, 0x21, 0x00


	//----- nvinfo : EIATTR_KPARAM_INFO
	.align		4
.L_15:
        /*0048*/ 	.byte	0x04, 0x17
        /*004a*/ 	.short	(.L_17 - .L_16)
.L_16:
        /*004c*/ 	.word	0x00000000
        /*0050*/ 	.short	0x0000
        /*0052*/ 	.short	0x0000
        /*0054*/ 	.byte	0x00, 0xf5, 0x21, 0x00


	//----- nvinfo : EIATTR_SPARSE_MMA_MASK
	.align		4
.L_17:
        /*0058*/ 	.byte	0x03, 0x50
        /*005a*/ 	.short	0x0000


	//----- nvinfo : EIATTR_MAXREG_COUNT
	.align		4
        /*005c*/ 	.byte	0x03, 0x1b
        /*005e*/ 	.short	0x00ff


	//----- nvinfo : EIATTR_NUM_BARRIERS
	.align		4
        /*0060*/ 	.byte	0x02, 0x4c
        /*0062*/ 	.byte	0x01
	.zero		1


	//----- nvinfo : EIATTR_MERCURY_ISA_VERSION
	.align		4
        /*0064*/ 	.byte	0x03, 0x5f
        /*0066*/ 	.short	0x0101


	//----- nvinfo : EIATTR_VRC_CTA_INIT_COUNT
	.align		4
        /*0068*/ 	.byte	0x02, 0x4a
	.zero		1
	.zero		1


	//----- nvinfo : EIATTR_EXIT_INSTR_OFFSETS
	.align		4
        /*006c*/ 	.byte	0x04, 0x1c
        /*006e*/ 	.short	(.L_19 - .L_18)


	//   ....[0]....
.L_18:
        /*0070*/ 	.word	0x000001c0


	//   ....[1]....
        /*0074*/ 	.word	0x00000a70


	//----- nvinfo : EIATTR_CRS_STACK_SIZE
	.align		4
.L_19:
        /*0078*/ 	.byte	0x04, 0x1e
        /*007a*/ 	.short	(.L_21 - .L_20)
.L_20:
        /*007c*/ 	.word	0x00000000


	//----- nvinfo : EIATTR_CBANK_PARAM_SIZE
	.align		4
.L_21:
        /*0080*/ 	.byte	0x03, 0x19
        /*0082*/ 	.short	0x0020


	//----- nvinfo : EIATTR_PARAM_CBANK
	.align		4
        /*0084*/ 	.byte	0x04, 0x0a
        /*0086*/ 	.short	(.L_23 - .L_22)
	.align		4
.L_22:
        /*0088*/ 	.word	index@(.nv.constant0._Z7conv_1DPKfS0_Pfii)
        /*008c*/ 	.short	0x0380
        /*008e*/ 	.short	0x0020


	//----- nvinfo : EIATTR_SW_WAR
	.align		4
.L_23:
        /*0090*/ 	.byte	0x04, 0x36
        /*0092*/ 	.short	(.L_25 - .L_24)
.L_24:
        /*0094*/ 	.word	0x00000008
.L_25:


//--------------------- .nv.callgraph             --------------------------
	.section	.nv.callgraph,"",@"SHT_CUDA_CALLGRAPH"
	.align	4
	.sectionentsize	8
	.align		4
        /*0000*/ 	.word	0x00000000
	.align		4
        /*0004*/ 	.word	0xffffffff
	.align		4
        /*0008*/ 	.word	0x00000000
	.align		4
        /*000c*/ 	.word	0xfffffffe
	.align		4
        /*0010*/ 	.word	0x00000000
	.align		4
        /*0014*/ 	.word	0xfffffffd
	.align		4
        /*0018*/ 	.word	0x00000000
	.align		4
        /*001c*/ 	.word	0xfffffffc


//--------------------- .text._Z7conv_1DPKfS0_Pfii --------------------------
	.section	.text._Z7conv_1DPKfS0_Pfii,"ax",@progbits
	.align	128
        .global         _Z7conv_1DPKfS0_Pfii
        .type           _Z7conv_1DPKfS0_Pfii,@function
        .size           _Z7conv_1DPKfS0_Pfii,(.L_x_10 - _Z7conv_1DPKfS0_Pfii)
        .other          _Z7conv_1DPKfS0_Pfii,@"STO_CUDA_ENTRY STV_DEFAULT"
_Z7conv_1DPKfS0_Pfii:
.text._Z7conv_1DPKfS0_Pfii:
[----:B------:R-:W-:Y:S01]  /*0000*/  LDC R1, c[0x0][0x37c] ;  /* 0x0000df00ff017b82 */ /* 0x000fe20000000800 */
[----:B------:R-:W0:Y:S01]  /*0010*/  S2R R0, SR_TID.X ;  /* 0x0000000000007919 */ /* 0x000e220000002100 */
[----:B------:R-:W0:Y:S06]  /*0020*/  LDCU UR11, c[0x0][0x39c] ;  /* 0x00007380ff0b77ac */ /* 0x000e2c0008000800 */
[----:B------:R-:W1:Y:S01]  /*0030*/  S2UR UR4, SR_CTAID.X ;  /* 0x00000000000479c3 */ /* 0x000e620000002500 */
[----:B------:R-:W-:Y:S01]  /*0040*/  BSSY.RECONVERGENT B0, `(.L_x_0) ;  /* 0x0000012000007945 */ /* 0x000fe20003800200 */
[----:B------:R-:W1:Y:S01]  /*0050*/  LDCU UR6, c[0x0][0x360] ;  /* 0x00006c00ff0677ac */ /* 0x000e620008000800 */
[----:B------:R-:W2:Y:S01]  /*0060*/  LDCU.64 UR12, c[0x0][0x358] ;  /* 0x00006b00ff0c77ac */ /* 0x000ea20008000a00 */
[----:B-1----:R-:W-:Y:S01]  /*0070*/  UIMAD UR4, UR4, UR6, URZ ;  /* 0x00000006040472a4 */ /* 0x002fe2000f8e02ff */
[----:B0-----:R-:W-:-:S13]  /*0080*/  ISETP.GE.AND P0, PT, R0, UR11, PT ;  /* 0x0000000b00007c0c */ /* 0x001fda000bf06270 */
[----:B--2---:R-:W-:Y:S05]  /*0090*/  @P0 BRA `(.L_x_1) ;  /* 0x0000000000300947 */ /* 0x004fea0003800000 */
[----:B------:R-:W0:Y:S01]  /*00a0*/  S2R R3, SR_CgaCtaId ;  /* 0x0000000000037919 */ /* 0x000e220000008800 */
[----:B------:R-:W1:Y:S01]  /*00b0*/  LDC.64 R4, c[0x0][0x388] ;  /* 0x0000e200ff047b82 */ /* 0x000e620000000a00 */
[----:B------:R-:W-:Y:S02]  /*00c0*/  MOV R2, 0x400 ;  /* 0x0000040000027802 */ /* 0x000fe40000000f00 */
[----:B------:R-:W-:Y:S02]  /*00d0*/  MOV R7, R0 ;  /* 0x0000000000077202 */ /* 0x000fe40000000f00 */
[----:B0-----:R-:W-:-:S07]  /*00e0*/  LEA R6, R3, R2, 0x18 ;  /* 0x0000000203067211 */ /* 0x001fce00078ec0ff */
.L_x_2:
[----:B01----:R-:W-:-:S06]  /*00f0*/  IMAD.WIDE R2, R7, 0x4, R4 ;  /* 0x0000000407027825 */ /* 0x003fcc00078e0204 */
[----:B------:R-:W2:Y:S01]  /*0100*/  LDG.E R2, desc[UR12][R2.64] ;  /* 0x0000000c02027981 */ /* 0x000ea2000c1e1900 */
[C---:B------:R-:W-:Y:S02]  /*0110*/  LEA R9, R7.reuse, R6, 0x2 ;  /* 0x0000000607097211 */ /* 0x040fe400078e10ff */
[----:B------:R-:W-:-:S04]  /*0120*/  IADD3 R7, PT, PT, R7, UR6, RZ ;  /* 0x0000000607077c10 */ /* 0x000fc8000fffe0ff */
[----:B------:R-:W-:Y:S01]  /*0130*/  ISETP.GE.AND P0, PT, R7, UR11, PT ;  /* 0x0000000b07007c0c */ /* 0x000fe2000bf06270 */
[----:B--2---:R0:W-:-:S12]  /*0140*/  STS [R9], R2 ;  /* 0x0000000209007388 */ /* 0x0041d80000000800 */
[----:B------:R-:W-:Y:S05]  /*0150*/  @!P0 BRA `(.L_x_2) ;  /* 0xfffffffc00e48947 */ /* 0x000fea000383ffff */
.L_x_1:
[----:B------:R-:W-:Y:S05]  /*0160*/  BSYNC.RECONVERGENT B0 ;  /* 0x0000000000007941 */ /* 0x000fea0003800200 */
.L_x_0:
[----:B------:R-:W1:Y:S01]  /*0170*/  LDCU UR5, c[0x0][0x398] ;  /* 0x00007300ff0577ac */ /* 0x000e620008000800 */
[----:B------:R-:W-:Y:S01]  /*0180*/  IADD3 R26, PT, PT, R0, UR4, RZ ;  /* 0x00000004001a7c10 */ /* 0x000fe2000fffe0ff */
[----:B-1----:R-:W-:Y:S01]  /*0190*/  UIADD3 UR5, UPT, UPT, -UR11, UR5, URZ ;  /* 0x000000050b057290 */ /* 0x002fe2000fffe1ff */
[----:B------:R-:W-:Y:S05]  /*01a0*/  BAR.SYNC.DEFER_BLOCKING 0x0 ;  /* 0x0000000000007b1d */ /* 0x000fea0000010000 */
[----:B------:R-:W-:-:S13]  /*01b0*/  ISETP.GT.AND P0, PT, R26, UR5, PT ;  /* 0x000000051a007c0c */ /* 0x000fda000bf04270 */
[----:B------:R-:W-:Y:S05]  /*01c0*/  @P0 EXIT ;  /* 0x000000000000094d */ /* 0x000fea0003800000 */
[----:B------:R-:W-:Y:S01]  /*01d0*/  UISETP.GE.AND UP0, UPT, UR11, 0x1, UPT ;  /* 0x000000010b00788c */ /* 0x000fe2000bf06270 */
[----:B------:R-:W-:-:S08]  /*01e0*/  HFMA2 R15, -RZ, RZ, 0, 0 ;  /* 0x00000000ff0f7431 */ /* 0x000fd000000001ff */
[----:B------:R-:W-:Y:S05]  /*01f0*/  BRA.U !UP0, `(.L_x_3) ;  /* 0x0000000908107547 */ /* 0x000fea000b800000 */
[----:B------:R-:W-:Y:S01]  /*0200*/  UISETP.GE.U32.AND UP1, UPT, UR11, 0x10, UPT ;  /* 0x000000100b00788c */ /* 0x000fe2000bf26070 */
[----:B------:R-:W-:Y:S01]  /*0210*/  MOV R15, RZ ;  /* 0x000000ff000f7202 */ /* 0x000fe20000000f00 */
[----:B------:R-:W-:Y:S01]  /*0220*/  ULOP3.LUT UR9, UR11, 0xf, URZ, 0xc0, !UPT ;  /* 0x0000000f0b097892 */ /* 0x000fe2000f8ec0ff */
[----:B------:R-:W-:-:S03]  /*0230*/  MOV R3, RZ ;  /* 0x000000ff00037202 */ /* 0x000fc60000000f00 */
[----:B------:R-:W-:-:S03]  /*0240*/  UISETP.NE.AND UP0, UPT, UR9, URZ, UPT ;  /* 0x000000ff0900728c */ /* 0x000fc6000bf05270 */
[----:B------:R-:W-:Y:S08]  /*0250*/  BRA.U !UP1, `(.L_x_4) ;  /* 0x0000000109e07547 */ /* 0x000ff0000b800000 */
[----:B------:R-:W1:Y:S01]  /*0260*/  S2UR UR8, SR_CgaCtaId ;  /* 0x00000000000879c3 */ /* 0x000e620000008800 */
[----:B------:R-:W2:Y:S01]  /*0270*/  LDCU.64 UR6, c[0x0][0x380] ;  /* 0x00007000ff0677ac */ /* 0x000ea20008000a00 */
[----:B------:R-:W-:Y:S02]  /*0280*/  MOV R15, RZ ;  /* 0x000000ff000f7202 */ /* 0x000fe40000000f00 */
[----:B0-----:R-:W-:Y:S01]  /*0290*/  MOV R2, R26 ;  /* 0x0000001a00027202 */ /* 0x001fe20000000f00 */
[----:B------:R-:W-:Y:S01]  /*02a0*/  ULOP3.LUT UR10, UR11, 0x7ffffff0, URZ, 0xc0, !UPT ;  /* 0x7ffffff00b0a7892 */ /* 0x000fe2000f8ec0ff */
[----:B------:R-:W-:-:S05]  /*02b0*/  UMOV UR5, 0x400 ;  /* 0x0000040000057882 */ /* 0x000fca0000000000 */
[----:B------:R-:W-:Y:S01]  /*02c0*/  MOV R3, UR10 ;  /* 0x0000000a00037c02 */ /* 0x000fe20008000f00 */
[----:B--2---:R-:W-:-:S04]  /*02d0*/  UIADD3 UR6, UP1, UPT, UR6, 0x20, URZ ;  /* 0x0000002006067890 */ /* 0x004fc8000ff3e0ff */
[----:B------:R-:W-:Y:S02]  /*02e0*/  UIADD3.X UR7, UPT, UPT, URZ, UR7, URZ, UP1, !UPT ;  /* 0x00000007ff077290 */ /* 0x000fe40008ffe4ff */
[----:B-1----:R-:W-:Y:S02]  /*02f0*/  ULEA UR5, UR8, UR5, 0x18 ;  /* 0x0000000508057291 */ /* 0x002fe4000f8ec0ff */
[----:B------:R-:W-:Y:S02]  /*0300*/  UIADD3 UR8, UPT, UPT, -UR10, URZ, URZ ;  /* 0x000000ff0a087290 */ /* 0x000fe4000fffe1ff */
[----:B------:R-:W-:-:S12]  /*0310*/  UIADD3 UR5, UPT, UPT, UR5, 0x20, URZ ;  /* 0x0000002005057890 */ /* 0x000fd8000fffe0ff */
.L_x_5:
[----:B------:R-:W-:Y:S01]  /*0320*/  MOV R28, UR6 ;  /* 0x00000006001c7c02 */ /* 0x000fe20008000f00 */
[----:B------:R-:W0:Y:S01]  /*0330*/  LDS.128 R8, [UR5+-0x20] ;  /* 0xffffe005ff087984 */ /* 0x000e220008000c00 */
[----:B------:R-:W-:-:S03]  /*0340*/  MOV R29, UR7 ;  /* 0x00000007001d7c02 */ /* 0x000fc60008000f00 */
[----:B------:R-:W-:-:S05]  /*0350*/  IMAD.WIDE R28, R2, 0x4, R28 ;  /* 0x00000004021c7825 */ /* 0x000fca00078e021c */
[----:B------:R-:W0:Y:S04]  /*0360*/  LDG.E R4, desc[UR12][R28.64+-0x20] ;  /* 0xffffe00c1c047981 */ /* 0x000e28000c1e1900 */
[----:B------:R-:W2:Y:S04]  /*0370*/  LDG.E R5, desc[UR12][R28.64+-0x1c] ;  /* 0xffffe40c1c057981 */ /* 0x000ea8000c1e1900 */
[----:B------:R-:W3:Y:S04]  /*0380*/  LDG.E R27, desc[UR12][R28.64+-0x18] ;  /* 0xffffe80c1c1b7981 */ /* 0x000ee8000c1e1900 */
[----:B------:R-:W4:Y:S04]  /*0390*/  LDG.E R14, desc[UR12][R28.64+-0x14] ;  /* 0xffffec0c1c0e7981 */ /* 0x000f28000c1e1900 */
[----:B------:R-:W5:Y:S04]  /*03a0*/  LDG.E R13, desc[UR12][R28.64+-0x10] ;  /* 0xfffff00c1c0d7981 */ /* 0x000f68000c1e1900 */
        /* <DEDUP_REMOVED lines=10> */
[----:B------:R-:W5:Y:S01]  /*0450*/  LDG.E R24, desc[UR12][R28.64+0x1c] ;  /* 0x00001c0c1c187981 */ /* 0x000f62000c1e1900 */
[----:B------:R-:W-:Y:S01]  /*0460*/  UIADD3 UR8, UPT, UPT, UR8, 0x10, URZ ;  /* 0x0000001008087890 */ /* 0x000fe2000fffe0ff */
[----:B------:R-:W-:-:S03]  /*0470*/  IADD3 R2, PT, PT, R2, 0x10, RZ ;  /* 0x0000001002027810 */ /* 0x000fc60007ffe0ff */
[----:B------:R-:W-:Y:S01]  /*0480*/  UISETP.NE.AND UP1, UPT, UR8, URZ, UPT ;  /* 0x000000ff0800728c */ /* 0x000fe2000bf25270 */
[----:B0-----:R-:W-:-:S04]  /*0490*/  FFMA R4, R4, R8, R15 ;  /* 0x0000000804047223 */ /* 0x001fc8000000000f */
[----:B--2---:R-:W-:Y:S02]  /*04a0*/  FFMA R9, R9, R5, R4 ;  /* 0x0000000509097223 */ /* 0x004fe40000000004 */
[----:B------:R-:W5:Y:S02]  /*04b0*/  LDS.128 R4, [UR5+-0x10] ;  /* 0xfffff005ff047984 */ /* 0x000f640008000c00 */
[----:B---3--:R-:W-:-:S04]  /*04c0*/  FFMA R10, R10, R27, R9 ;  /* 0x0000001b0a0a7223 */ /* 0x008fc80000000009 */
[----:B----4-:R-:W-:Y:S02]  /*04d0*/  FFMA R14, R11, R14, R10 ;  /* 0x0000000e0b0e7223 */ /* 0x010fe4000000000a */
[----:B------:R-:W0:Y:S02]  /*04e0*/  LDS.128 R8, [UR5] ;  /* 0x00000005ff087984 */ /* 0x000e240008000c00 */
[----:B-----5:R-:W-:-:S04]  /*04f0*/  FFMA R4, R13, R4, R14 ;  /* 0x000000040d047223 */ /* 0x020fc8000000000e */
[----:B------:R-:W-:Y:S02]  /*0500*/  FFMA R5, R5, R12, R4 ;  /* 0x0000000c05057223 */ /* 0x000fe40000000004 */
[----:B------:R-:W1:Y:S01]  /*0510*/  LDS.128 R12, [UR5+0x10] ;  /* 0x00001005ff0c7984 */ /* 0x000e620008000c00 */
[----:B------:R-:W-:Y:S01]  /*0520*/  UIADD3 UR5, UPT, UPT, UR5, 0x40, URZ ;  /* 0x0000004005057890 */ /* 0x000fe2000fffe0ff */
[----:B------:R-:W-:-:S04]  /*0530*/  FFMA R6, R6, R17, R5 ;  /* 0x0000001106067223 */ /* 0x000fc80000000005 */
[----:B------:R-:W-:-:S04]  /*0540*/  FFMA R6, R7, R16, R6 ;  /* 0x0000001007067223 */ /* 0x000fc80000000006 */
[----:B0-----:R-:W-:-:S04]  /*0550*/  FFMA R6, R19, R8, R6 ;  /* 0x0000000813067223 */ /* 0x001fc80000000006 */
[----:B------:R-:W-:-:S04]  /*0560*/  FFMA R9, R9, R18, R6 ;  /* 0x0000001209097223 */ /* 0x000fc80000000006 */
[----:B------:R-:W-:-:S04]  /*0570*/  FFMA R10, R10, R21, R9 ;  /* 0x000000150a0a7223 */ /* 0x000fc80000000009 */
[----:B------:R-:W-:-:S04]  /*0580*/  FFMA R10, R11, R20, R10 ;  /* 0x000000140b0a7223 */ /* 0x000fc8000000000a */
[----:B-1----:R-:W-:-:S04]  /*0590*/  FFMA R10, R23, R12, R10 ;  /* 0x0000000c170a7223 */ /* 0x002fc8000000000a */
[----:B------:R-:W-:-:S04]  /*05a0*/  FFMA R13, R13, R22, R10 ;  /* 0x000000160d0d7223 */ /* 0x000fc8000000000a */
[----:B------:R-:W-:-:S04]  /*05b0*/  FFMA R14, R14, R25, R13 ;  /* 0x000000190e0e7223 */ /* 0x000fc8000000000d */
[----:B------:R-:W-:Y:S01]  /*05c0*/  FFMA R15, R15, R24, R14 ;  /* 0x000000180f0f7223 */ /* 0x000fe2000000000e */
[----:B------:R-:W-:Y:S06]  /*05d0*/  BRA.U UP1, `(.L_x_5) ;  /* 0xfffffffd01507547 */ /* 0x000fec000b83ffff */
.L_x_4:
[----:B------:R-:W-:Y:S05]  /*05e0*/  BRA.U !UP0, `(.L_x_3) ;  /* 0x0000000508147547 */ /* 0x000fea000b800000 */
[----:B------:R-:W-:Y:S02]  /*05f0*/  UISETP.GE.U32.AND UP0, UPT, UR9, 0x8, UPT ;  /* 0x000000080900788c */ /* 0x000fe4000bf06070 */
[----:B------:R-:W-:-:S04]  /*0600*/  ULOP3.LUT UR6, UR11, 0x7, URZ, 0xc0, !UPT ;  /* 0x000000070b067892 */ /* 0x000fc8000f8ec0ff */
[----:B------:R-:W-:-:S03]  /*0610*/  UISETP.NE.AND UP1, UPT, UR6, URZ, UPT ;  /* 0x000000ff0600728c */ /* 0x000fc6000bf25270 */
[----:B------:R-:W-:Y:S08]  /*0620*/  BRA.U !UP0, `(.L_x_6) ;  /* 0x0000000108687547 */ /* 0x000ff0000b800000 */
[----:B------:R-:W1:Y:S01]  /*0630*/  LDC.64 R18, c[0x0][0x380] ;  /* 0x0000e000ff127b82 */ /* 0x000e620000000a00 */
[----:B------:R-:W-:-:S05]  /*0640*/  IADD3 R5, PT, PT, R26, R3, RZ ;  /* 0x000000031a057210 */ /* 0x000fca0007ffe0ff */
[----:B-1----:R-:W-:-:S05]  /*0650*/  IMAD.WIDE R18, R5, 0x4, R18 ;  /* 0x0000000405127825 */ /* 0x002fca00078e0212 */
[----:B------:R-:W2:Y:S04]  /*0660*/  LDG.E R14, desc[UR12][R18.64] ;  /* 0x0000000c120e7981 */ /* 0x000ea8000c1e1900 */
[----:B------:R-:W3:Y:S04]  /*0670*/  LDG.E R21, desc[UR12][R18.64+0x4] ;  /* 0x0000040c12157981 */ /* 0x000ee8000c1e1900 */
[----:B------:R-:W4:Y:S04]  /*0680*/  LDG.E R20, desc[UR12][R18.64+0x8] ;  /* 0x0000080c12147981 */ /* 0x000f28000c1e1900 */
[----:B------:R-:W5:Y:S04]  /*0690*/  LDG.E R23, desc[UR12][R18.64+0xc] ;  /* 0x00000c0c12177981 */ /* 0x000f68000c1e1900 */
[----:B------:R-:W5:Y:S04]  /*06a0*/  LDG.E R17, desc[UR12][R18.64+0x10] ;  /* 0x0000100c12117981 */ /* 0x000f68000c1e1900 */
[----:B------:R-:W5:Y:S04]  /*06b0*/  LDG.E R12, desc[UR12][R18.64+0x14] ;  /* 0x0000140c120c7981 */ /* 0x000f68000c1e1900 */
[----:B------:R-:W5:Y:S04]  /*06c0*/  LDG.E R13, desc[UR12][R18.64+0x18] ;  /* 0x0000180c120d7981 */ /* 0x000f68000c1e1900 */
[----:B0-----:R-:W5:Y:S01]  /*06d0*/  LDG.E R2, desc[UR12][R18.64+0x1c] ;  /* 0x00001c0c12027981 */ /* 0x001f62000c1e1900 */
[----:B------:R-:W-:Y:S01]  /*06e0*/  MOV R4, 0x400 ;  /* 0x0000040000047802 */ /* 0x000fe20000000f00 */
[----:B------:R-:W0:Y:S03]  /*06f0*/  S2R R5, SR_CgaCtaId ;  /* 0x0000000000057919 */ /* 0x000e260000008800 */
[----:B0-----:R-:W-:-:S04]  /*0700*/  LEA R4, R5, R4, 0x18 ;  /* 0x0000000405047211 */ /* 0x001fc800078ec0ff */
[C---:B------:R-:W-:Y:S02]  /*0710*/  LEA R16, R3.reuse, R4, 0x2 ;  /* 0x0000000403107211 */ /* 0x040fe400078e10ff */
[----:B------:R-:W-:-:S03]  /*0720*/  IADD3 R3, PT, PT, R3, 0x8, RZ ;  /* 0x0000000803037810 */ /* 0x000fc60007ffe0ff */
[----:B------:R-:W2:Y:S04]  /*0730*/  LDS.128 R4, [R16] ;  /* 0x0000000010047984 */ /* 0x000ea80000000c00 */
[----:B------:R-:W0:Y:S01]  /*0740*/  LDS.128 R8, [R16+0x10] ;  /* 0x0000100010087984 */ /* 0x000e220000000c00 */
[----:B--2---:R-:W-:-:S04]  /*0750*/  FFMA R4, R14, R4, R15 ;  /* 0x000000040e047223 */ /* 0x004fc8000000000f */
[----:B---3--:R-:W-:-:S04]  /*0760*/  FFMA R5, R21, R5, R4 ;  /* 0x0000000515057223 */ /* 0x008fc80000000004 */
[----:B----4-:R-:W-:-:S04]  /*0770*/  FFMA R6, R20, R6, R5 ;  /* 0x0000000614067223 */ /* 0x010fc80000000005 */
[----:B-----5:R-:W-:-:S04]  /*0780*/  FFMA R6, R23, R7, R6 ;  /* 0x0000000717067223 */ /* 0x020fc80000000006 */
[----:B0-----:R-:W-:-:S04]  /*0790*/  FFMA R17, R17, R8, R6 ;  /* 0x0000000811117223 */ /* 0x001fc80000000006 */
[----:B------:R-:W-:-:S04]  /*07a0*/  FFMA R12, R12, R9, R17 ;  /* 0x000000090c0c7223 */ /* 0x000fc80000000011 */
[----:B------:R-:W-:-:S04]  /*07b0*/  FFMA R13, R13, R10, R12 ;  /* 0x0000000a0d0d7223 */ /* 0x000fc8000000000c */
[----:B------:R-:W-:-:S07]  /*07c0*/  FFMA R15, R2, R11, R13 ;  /* 0x0000000b020f7223 */ /* 0x000fce000000000d */
.L_x_6:
[----:B------:R-:W-:Y:S05]  /*07d0*/  BRA.U !UP1, `(.L_x_3) ;  /* 0x0000000109987547 */ /* 0x000fea000b800000 */
[----:B------:R-:W-:Y:S02]  /*07e0*/  UISETP.GE.U32.AND UP0, UPT, UR6, 0x4, UPT ;  /* 0x000000040600788c */ /* 0x000fe4000bf06070 */
[----:B------:R-:W-:-:S04]  /*07f0*/  ULOP3.LUT UR5, UR11, 0x3, URZ, 0xc0, !UPT ;  /* 0x000000030b057892 */ /* 0x000fc8000f8ec0ff */
[----:B------:R-:W-:-:S03]  /*0800*/  UISETP.NE.AND UP1, UPT, UR5, URZ, UPT ;  /* 0x000000ff0500728c */ /* 0x000fc6000bf25270 */
[----:B------:R-:W-:Y:S08]  /*0810*/  BRA.U !UP0, `(.L_x_7) ;  /* 0x0000000108447547 */ /* 0x000ff0000b800000 */
[----:B------:R-:W1:Y:S01]  /*0820*/  LDC.64 R4, c[0x0][0x380] ;  /* 0x0000e000ff047b82 */ /* 0x000e620000000a00 */
[----:B0-----:R-:W-:-:S05]  /*0830*/  IADD3 R9, PT, PT, R26, R3, RZ ;  /* 0x000000031a097210 */ /* 0x001fca0007ffe0ff */
[----:B-1----:R-:W-:-:S05]  /*0840*/  IMAD.WIDE R8, R9, 0x4, R4 ;  /* 0x0000000409087825 */ /* 0x002fca00078e0204 */
[----:B------:R-:W2:Y:S04]  /*0850*/  LDG.E R2, desc[UR12][R8.64] ;  /* 0x0000000c08027981 */ /* 0x000ea8000c1e1900 */
[----:B------:R-:W3:Y:S04]  /*0860*/  LDG.E R11, desc[UR12][R8.64+0x4] ;  /* 0x0000040c080b7981 */ /* 0x000ee8000c1e1900 */
[----:B------:R-:W4:Y:S04]  /*0870*/  LDG.E R10, desc[UR12][R8.64+0x8] ;  /* 0x0000080c080a7981 */ /* 0x000f28000c1e1900 */
[----:B------:R-:W5:Y:S01]  /*0880*/  LDG.E R13, desc[UR12][R8.64+0xc] ;  /* 0x00000c0c080d7981 */ /* 0x000f62000c1e1900 */
[----:B------:R-:W-:Y:S01]  /*0890*/  MOV R4, 0x400 ;  /* 0x0000040000047802 */ /* 0x000fe20000000f00 */
[----:B------:R-:W0:Y:S03]  /*08a0*/  S2R R5, SR_CgaCtaId ;  /* 0x0000000000057919 */ /* 0x000e260000008800 */
[----:B0-----:R-:W-:-:S04]  /*08b0*/  LEA R4, R5, R4, 0x18 ;  /* 0x0000000405047211 */ /* 0x001fc800078ec0ff */
[C---:B------:R-:W-:Y:S02]  /*08c0*/  LEA R4, R3.reuse, R4, 0x2 ;  /* 0x0000000403047211 */ /* 0x040fe400078e10ff */
[----:B------:R-:W-:-:S04]  /*08d0*/  IADD3 R3, PT, PT, R3, 0x4, RZ ;  /* 0x0000000403037810 */ /* 0x000fc80007ffe0ff */
[----:B------:R-:W2:Y:S02]  /*08e0*/  LDS.128 R4, [R4] ;  /* 0x0000000004047984 */ /* 0x000ea40000000c00 */
[----:B--2---:R-:W-:-:S04]  /*08f0*/  FFMA R2, R2, R4, R15 ;  /* 0x0000000402027223 */ /* 0x004fc8000000000f */
[----:B---3--:R-:W-:-:S04]  /*0900*/  FFMA R5, R11, R5, R2 ;  /* 0x000000050b057223 */ /* 0x008fc80000000002 */
[----:B----4-:R-:W-:-:S04]  /*0910*/  FFMA R6, R10, R6, R5 ;  /* 0x000000060a067223 */ /* 0x010fc80000000005 */
[----:B-----5:R-:W-:-:S07]  /*0920*/  FFMA R15, R13, R7, R6 ;  /* 0x000000070d0f7223 */ /* 0x020fce0000000006 */
.L_x_7:
[----:B------:R-:W-:Y:S05]  /*0930*/  BRA.U !UP1, `(.L_x_3) ;  /* 0x0000000109407547 */ /* 0x000fea000b800000 */
[----:B------:R-:W1:Y:S01]  /*0940*/  S2R R7, SR_CgaCtaId ;  /* 0x0000000000077919 */ /* 0x000e620000008800 */
[----:B------:R-:W2:Y:S01]  /*0950*/  LDC.64 R4, c[0x0][0x380] ;  /* 0x0000e000ff047b82 */ /* 0x000ea20000000a00 */
[----:B0-----:R-:W-:Y:S01]  /*0960*/  MOV R2, 0x400 ;  /* 0x0000040000027802 */ /* 0x001fe20000000f00 */
[----:B------:R-:W-:-:S03]  /*0970*/  UIADD3 UR5, UPT, UPT, -UR5, URZ, URZ ;  /* 0x000000ff05057290 */ /* 0x000fc6000fffe1ff */
[----:B-1----:R-:W-:Y:S02]  /*0980*/  LEA R2, R7, R2, 0x18 ;  /* 0x0000000207027211 */ /* 0x002fe400078ec0ff */
[----:B------:R-:W-:Y:S02]  /*0990*/  IADD3 R7, PT, PT, R0, UR4, R3 ;  /* 0x0000000400077c10 */ /* 0x000fe4000fffe003 */
[----:B------:R-:W-:-:S07]  /*09a0*/  LEA R0, R3, R2, 0x2 ;  /* 0x0000000203007211 */ /* 0x000fce00078e10ff */
.L_x_8:
[C---:B--2---:R-:W-:Y:S01]  /*09b0*/  IMAD.WIDE R2, R7.reuse, 0x4, R4 ;  /* 0x0000000407027825 */ /* 0x044fe200078e0204 */
[----:B------:R0:W1:Y:S05]  /*09c0*/  LDS R6, [R0] ;  /* 0x0000000000067984 */ /* 0x00006a0000000800 */
[----:B------:R-:W1:Y:S01]  /*09d0*/  LDG.E R2, desc[UR12][R2.64] ;  /* 0x0000000c02027981 */ /* 0x000e62000c1e1900 */
[----:B------:R-:W-:Y:S01]  /*09e0*/  UIADD3 UR5, UPT, UPT, UR5, 0x1, URZ ;  /* 0x0000000105057890 */ /* 0x000fe2000fffe0ff */
[----:B------:R-:W-:Y:S02]  /*09f0*/  IADD3 R7, PT, PT, R7, 0x1, RZ ;  /* 0x0000000107077810 */ /* 0x000fe40007ffe0ff */
[----:B0-----:R-:W-:Y:S01]  /*0a00*/  IADD3 R0, PT, PT, R0, 0x4, RZ ;  /* 0x0000000400007810 */ /* 0x001fe20007ffe0ff */
[----:B------:R-:W-:Y:S01]  /*0a10*/  UISETP.NE.AND UP0, UPT, UR5, URZ, UPT ;  /* 0x000000ff0500728c */ /* 0x000fe2000bf05270 */
[----:B-1----:R-:W-:-:S08]  /*0a20*/  FFMA R15, R2, R6, R15 ;  /* 0x00000006020f7223 */ /* 0x002fd0000000000f */
[----:B------:R-:W-:Y:S05]  /*0a30*/  BRA.U UP0, `(.L_x_8) ;  /* 0xfffffffd00dc7547 */ /* 0x000fea000b83ffff */
.L_x_3:
[----:B0-----:R-:W0:Y:S02]  /*0a40*/  LDC.64 R2, c[0x0][0x390] ;  /* 0x0000e400ff027b82 */ /* 0x001e240000000a00 */
[----:B0-----:R-:W-:-:S05]  /*0a50*/  IMAD.WIDE R26, R26, 0x4, R2 ;  /* 0x000000041a1a7825 */ /* 0x001fca00078e0202 */
[----:B------:R-:W-:Y:S01]  /*0a60*/  STG.E desc[UR12][R26.64], R15 ;  /* 0x0000000f1a007986 */ /* 0x000fe2000c10190c */
[----:B------:R-:W-:Y:S05]  /*0a70*/  EXIT ;  /* 0x000000000000794d */ /* 0x000fea0003800000 */
.L_x_9:
[----:B------:R-:W-:-:S00]  /*0a80*/  BRA `(.L_x_9) ;  /* 0xfffffffc00fc7947 */ /* 0x000fc0000383ffff */
[----:B------:R-:W-:-:S00]  /*0a90*/  NOP ;  /* 0x0000000000007918 */ /* 0x000fc00000000000 */
        /* <DEDUP_REMOVED lines=14> */
.L_x_10:


//--------------------- .nv.shared._Z7conv_1DPKfS0_Pfii --------------------------
	.section	.nv.shared._Z7conv_1DPKfS0_Pfii,"aw",@nobits
	.sectionflags	@""
	.align	16
	.zero		1024


//--------------------- .nv.shared.reserved.0     --------------------------
	.section	.nv.shared.reserved.0,"aw",@nobits
	.weak		__nv_reservedSMEM_offset_0_alias
	.size		__nv_reservedSMEM_offset_0_alias, 0, 64
	.other		__nv_reservedSMEM_offset_0_alias,@"STO_CUDA_RESERVED_SHARED STV_DEFAULT"
__nv_reservedSMEM_offset_0_alias:
	.zero		0
	.zero		64


//--------------------- .nv.constant0._Z7conv_1DPKfS0_Pfii --------------------------
	.section	.nv.constant0._Z7conv_1DPKfS0_Pfii,"a",@progbits
	.sectionflags	@""
	.align	4
.nv.constant0._Z7conv_1DPKfS0_Pfii:
	.zero		928


//--------------------- SYMBOLS --------------------------

	.type		.nv.reservedSmem.offset0,@object
	.size		.nv.reservedSmem.offset0,0x4
	.type		.nv.reservedSmem.cap,@object
	.size		.nv.reservedSmem.cap,0x4
